//
// Generated by NVIDIA NVVM Compiler
//
// Compiler Build ID: CL-36424714
// Cuda compilation tools, release 13.0, V13.0.88
// Based on NVVM 20.0.0
//

.version 9.0
.target sm_100
.address_size 64

	// .globl	_Z15img_blur_kernelPfS_iii

.visible .entry _Z15img_blur_kernelPfS_iii(
	.param .u64 .ptr .align 1 _Z15img_blur_kernelPfS_iii_param_0,
	.param .u64 .ptr .align 1 _Z15img_blur_kernelPfS_iii_param_1,
	.param .u32 _Z15img_blur_kernelPfS_iii_param_2,
	.param .u32 _Z15img_blur_kernelPfS_iii_param_3,
	.param .u32 _Z15img_blur_kernelPfS_iii_param_4
)
{
	.reg .pred 	%p<91>;
	.reg .b32 	%r<65>;
	.reg .b32 	%f<133>;
	.reg .b64 	%rd<15>;

	ld.param.u64 	%rd6, [_Z15img_blur_kernelPfS_iii_param_0];
	ld.param.u64 	%rd5, [_Z15img_blur_kernelPfS_iii_param_1];
	ld.param.u32 	%r30, [_Z15img_blur_kernelPfS_iii_param_2];
	ld.param.u32 	%r31, [_Z15img_blur_kernelPfS_iii_param_3];
	ld.param.u32 	%r32, [_Z15img_blur_kernelPfS_iii_param_4];
	cvta.to.global.u64 	%rd1, %rd6;
	mov.u32 	%r33, %ntid.y;
	mov.u32 	%r34, %ctaid.y;
	mov.u32 	%r35, %tid.y;
	mad.lo.s32 	%r1, %r33, %r34, %r35;
	mov.u32 	%r36, %ntid.x;
	mov.u32 	%r37, %ctaid.x;
	mov.u32 	%r38, %tid.x;
	mad.lo.s32 	%r2, %r36, %r37, %r38;
	setp.ge.s32 	%p2, %r1, %r30;
	setp.ge.s32 	%p3, %r2, %r31;
	or.pred  	%p4, %p2, %p3;
	@%p4 bra 	$L__BB0_43;
	neg.s32 	%r3, %r32;
	setp.lt.s32 	%p5, %r32, 0;
	mov.f32 	%f112, 0f00000000;
	mov.f32 	%f111, %f112;
	@%p5 bra 	$L__BB0_42;
	shl.b32 	%r39, %r32, 1;
	and.b32  	%r4, %r39, 6;
	and.b32  	%r5, %r32, 1;
	sub.s32 	%r6, 3, %r32;
	and.b32  	%r40, %r39, -8;
	neg.s32 	%r7, %r40;
	sub.s32 	%r8, %r2, %r32;
	mov.f32 	%f111, 0f00000000;
	mov.u32 	%r57, %r3;
	mov.f32 	%f112, %f111;
$L__BB0_3:
	setp.lt.u32 	%p6, %r32, 4;
	add.s32 	%r41, %r57, %r1;
	setp.gt.s32 	%p7, %r41, -1;
	setp.lt.s32 	%p8, %r41, %r30;
	and.pred  	%p1, %p7, %p8;
	mul.lo.s32 	%r10, %r41, %r31;
	mov.u32 	%r63, %r3;
	@%p6 bra 	$L__BB0_23;
	add.s32 	%r58, %r8, %r10;
	mov.u32 	%r59, %r8;
	mov.u32 	%r60, %r7;
	mov.u32 	%r61, %r6;
$L__BB0_5:
	.pragma "nounroll";
	setp.gt.s32 	%p9, %r59, -1;
	setp.lt.s32 	%p10, %r59, %r31;
	and.pred  	%p11, %p9, %p10;
	and.pred  	%p12, %p1, %p11;
	mul.wide.s32 	%rd7, %r58, 4;
	add.s64 	%rd2, %rd1, %rd7;
	not.pred 	%p13, %p12;
	@%p13 bra 	$L__BB0_7;
	ld.global.f32 	%f75, [%rd2];
	add.f32 	%f112, %f112, %f75;
	add.f32 	%f111, %f111, 0f3F800000;
$L__BB0_7:
	add.s32 	%r42, %r59, 1;
	setp.gt.s32 	%p14, %r42, -1;
	setp.lt.s32 	%p15, %r42, %r31;
	and.pred  	%p16, %p14, %p15;
	and.pred  	%p17, %p1, %p16;
	not.pred 	%p18, %p17;
	@%p18 bra 	$L__BB0_9;
	ld.global.f32 	%f76, [%rd2+4];
	add.f32 	%f112, %f112, %f76;
	add.f32 	%f111, %f111, 0f3F800000;
$L__BB0_9:
	add.s32 	%r43, %r59, 2;
	setp.gt.s32 	%p19, %r43, -1;
	setp.lt.s32 	%p20, %r43, %r31;
	and.pred  	%p21, %p19, %p20;
	and.pred  	%p22, %p1, %p21;
	not.pred 	%p23, %p22;
	@%p23 bra 	$L__BB0_11;
	ld.global.f32 	%f77, [%rd2+8];
	add.f32 	%f112, %f112, %f77;
	add.f32 	%f111, %f111, 0f3F800000;
$L__BB0_11:
	add.s32 	%r44, %r59, 3;
	setp.gt.s32 	%p24, %r44, -1;
	setp.lt.s32 	%p25, %r44, %r31;
	and.pred  	%p26, %p24, %p25;
	and.pred  	%p27, %p1, %p26;
	not.pred 	%p28, %p27;
	@%p28 bra 	$L__BB0_13;
	ld.global.f32 	%f78, [%rd2+12];
	add.f32 	%f112, %f112, %f78;
	add.f32 	%f111, %f111, 0f3F800000;
$L__BB0_13:
	add.s32 	%r45, %r59, 4;
	setp.gt.s32 	%p29, %r45, -1;
	setp.lt.s32 	%p30, %r45, %r31;
	and.pred  	%p31, %p29, %p30;
	and.pred  	%p32, %p1, %p31;
	not.pred 	%p33, %p32;
	@%p33 bra 	$L__BB0_15;
	ld.global.f32 	%f79, [%rd2+16];
	add.f32 	%f112, %f112, %f79;
	add.f32 	%f111, %f111, 0f3F800000;
$L__BB0_15:
	add.s32 	%r46, %r59, 5;
	setp.gt.s32 	%p34, %r46, -1;
	setp.lt.s32 	%p35, %r46, %r31;
	and.pred  	%p36, %p34, %p35;
	and.pred  	%p37, %p1, %p36;
	not.pred 	%p38, %p37;
	@%p38 bra 	$L__BB0_17;
	ld.global.f32 	%f80, [%rd2+20];
	add.f32 	%f112, %f112, %f80;
	add.f32 	%f111, %f111, 0f3F800000;
$L__BB0_17:
	add.s32 	%r47, %r59, 6;
	setp.gt.s32 	%p39, %r47, -1;
	setp.lt.s32 	%p40, %r47, %r31;
	and.pred  	%p41, %p39, %p40;
	and.pred  	%p42, %p1, %p41;
	not.pred 	%p43, %p42;
	@%p43 bra 	$L__BB0_19;
	ld.global.f32 	%f81, [%rd2+24];
	add.f32 	%f112, %f112, %f81;
	add.f32 	%f111, %f111, 0f3F800000;
$L__BB0_19:
	add.s32 	%r48, %r59, 7;
	setp.gt.s32 	%p44, %r48, -1;
	setp.lt.s32 	%p45, %r48, %r31;
	and.pred  	%p46, %p44, %p45;
	and.pred  	%p47, %p1, %p46;
	not.pred 	%p48, %p47;
	@%p48 bra 	$L__BB0_21;
	ld.global.f32 	%f82, [%rd2+28];
	add.f32 	%f112, %f112, %f82;
	add.f32 	%f111, %f111, 0f3F800000;
$L__BB0_21:
	add.s32 	%r61, %r61, 8;
	add.s32 	%r60, %r60, 8;
	add.s32 	%r59, %r59, 8;
	add.s32 	%r58, %r58, 8;
	setp.ne.s32 	%p49, %r60, 0;
	@%p49 bra 	$L__BB0_5;
	add.s32 	%r63, %r61, -3;
$L__BB0_23:
	setp.lt.u32 	%p50, %r4, 3;
	@%p50 bra 	$L__BB0_33;
	add.s32 	%r22, %r63, %r2;
	setp.gt.s32 	%p51, %r22, -1;
	setp.lt.s32 	%p52, %r22, %r31;
	and.pred  	%p53, %p51, %p52;
	and.pred  	%p55, %p1, %p53;
	add.s32 	%r49, %r22, %r10;
	mul.wide.s32 	%rd8, %r49, 4;
	add.s64 	%rd3, %rd1, %rd8;
	not.pred 	%p56, %p55;
	@%p56 bra 	$L__BB0_26;
	ld.global.f32 	%f83, [%rd3];
	add.f32 	%f112, %f112, %f83;
	add.f32 	%f111, %f111, 0f3F800000;
$L__BB0_26:
	add.s32 	%r50, %r22, 1;
	setp.gt.s32 	%p57, %r50, -1;
	setp.lt.s32 	%p58, %r50, %r31;
	and.pred  	%p59, %p57, %p58;
	and.pred  	%p60, %p1, %p59;
	not.pred 	%p61, %p60;
	@%p61 bra 	$L__BB0_28;
	ld.global.f32 	%f84, [%rd3+4];
	add.f32 	%f112, %f112, %f84;
	add.f32 	%f111, %f111, 0f3F800000;
$L__BB0_28:
	add.s32 	%r51, %r22, 2;
	setp.gt.s32 	%p62, %r51, -1;
	setp.lt.s32 	%p63, %r51, %r31;
	and.pred  	%p64, %p62, %p63;
	and.pred  	%p65, %p1, %p64;
	not.pred 	%p66, %p65;
	@%p66 bra 	$L__BB0_30;
	ld.global.f32 	%f85, [%rd3+8];
	add.f32 	%f112, %f112, %f85;
	add.f32 	%f111, %f111, 0f3F800000;
$L__BB0_30:
	add.s32 	%r52, %r22, 3;
	setp.gt.s32 	%p67, %r52, -1;
	setp.lt.s32 	%p68, %r52, %r31;
	and.pred  	%p69, %p67, %p68;
	and.pred  	%p70, %p1, %p69;
	not.pred 	%p71, %p70;
	@%p71 bra 	$L__BB0_32;
	ld.global.f32 	%f86, [%rd3+12];
	add.f32 	%f112, %f112, %f86;
	add.f32 	%f111, %f111, 0f3F800000;
$L__BB0_32:
	add.s32 	%r63, %r63, 4;
$L__BB0_33:
	setp.eq.s32 	%p72, %r5, 0;
	@%p72 bra 	$L__BB0_39;
	add.s32 	%r25, %r63, %r2;
	setp.gt.s32 	%p73, %r25, -1;
	setp.lt.s32 	%p74, %r25, %r31;
	and.pred  	%p75, %p73, %p74;
	and.pred  	%p77, %p1, %p75;
	add.s32 	%r53, %r25, %r10;
	mul.wide.s32 	%rd9, %r53, 4;
	add.s64 	%rd4, %rd1, %rd9;
	not.pred 	%p78, %p77;
	@%p78 bra 	$L__BB0_36;
	ld.global.f32 	%f87, [%rd4];
	add.f32 	%f112, %f112, %f87;
	add.f32 	%f111, %f111, 0f3F800000;
$L__BB0_36:
	add.s32 	%r54, %r25, 1;
	setp.gt.s32 	%p79, %r54, -1;
	setp.lt.s32 	%p80, %r54, %r31;
	and.pred  	%p81, %p79, %p80;
	and.pred  	%p82, %p1, %p81;
	not.pred 	%p83, %p82;
	@%p83 bra 	$L__BB0_38;
	ld.global.f32 	%f88, [%rd4+4];
	add.f32 	%f112, %f112, %f88;
	add.f32 	%f111, %f111, 0f3F800000;
$L__BB0_38:
	add.s32 	%r63, %r63, 2;
$L__BB0_39:
	add.s32 	%r28, %r63, %r2;
	setp.gt.s32 	%p84, %r28, -1;
	setp.lt.s32 	%p85, %r28, %r31;
	and.pred  	%p86, %p84, %p85;
	and.pred  	%p88, %p1, %p86;
	not.pred 	%p89, %p88;
	@%p89 bra 	$L__BB0_41;
	add.s32 	%r55, %r28, %r10;
	mul.wide.s32 	%rd10, %r55, 4;
	add.s64 	%rd11, %rd1, %rd10;
	ld.global.f32 	%f89, [%rd11];
	add.f32 	%f112, %f112, %f89;
	add.f32 	%f111, %f111, 0f3F800000;
$L__BB0_41:
	add.s32 	%r29, %r57, 1;
	setp.ne.s32 	%p90, %r57, %r32;
	mov.u32 	%r57, %r29;
	@%p90 bra 	$L__BB0_3;
$L__BB0_42:
	div.rn.f32 	%f90, %f112, %f111;
	mad.lo.s32 	%r56, %r31, %r1, %r2;
	cvta.to.global.u64 	%rd12, %rd5;
	mul.wide.s32 	%rd13, %r56, 4;
	add.s64 	%rd14, %rd12, %rd13;
	st.global.f32 	[%rd14], %f90;
$L__BB0_43:
	ret;

}


// ===== COMPILED SASS (sm_100) =====

	.target	sm_100

	.elftype	@"ET_EXEC"


//--------------------- .note.nv.tkinfo           --------------------------
	.section	.note.nv.tkinfo,"",@"SHT_NOTE"
	.sectionflags	@"SHF_NOTE_NV_TKINFO"
	.tkinfo
        /*0018*/ 	.word	0x00000002
        /*0030*/ 	.string	""
        /*0030*/ 	.string	"ptxas"
        /*0030*/ 	.string	"Cuda compilation tools, release 13.0, V13.0.88"
        /*0030*/ 	.string	"Build cuda_13.0.r13.0/compiler.36424714_0"
        /*0030*/ 	.string	"-arch sm_100 -m 64 "



//--------------------- .note.nv.cuinfo           --------------------------
	.section	.note.nv.cuinfo,"",@"SHT_NOTE"
	.sectionflags	@"SHF_NOTE_NV_CUINFO"
        /*0018*/ 	.short	0x0002
        /*001a*/ 	.short	0x0064
        /*001c*/ 	.short	0x0082
	.zero		2


//--------------------- .nv.info                  --------------------------
	.section	.nv.info,"",@"SHT_CUDA_INFO"
	.align	4


	//----- nvinfo : EIATTR_REGCOUNT
	.align		4
        /*0000*/ 	.byte	0x04, 0x2f
        /*0002*/ 	.short	(.L_1 - .L_0)
	.align		4
.L_0:
        /*0004*/ 	.word	index@(_Z15img_blur_kernelPfS_iii)
        /*0008*/ 	.word	0x0000001c


	//----- nvinfo : EIATTR_FRAME_SIZE
	.align		4
.L_1:
        /*000c*/ 	.byte	0x04, 0x11
        /*000e*/ 	.short	(.L_3 - .L_2)
	.align		4
.L_2:
        /*0010*/ 	.word	index@($__internal_0_$__cuda_sm3x_div_rn_noftz_f32_slowpath)
        /*0014*/ 	.word	0x00000000


	//----- nvinfo : EIATTR_FRAME_SIZE
	.align		4
.L_3:
        /*0018*/ 	.byte	0x04, 0x11
        /*001a*/ 	.short	(.L_5 - .L_4)
	.align		4
.L_4:
        /*001c*/ 	.word	index@(_Z15img_blur_kernelPfS_iii)
        /*0020*/ 	.word	0x00000000


	//----- nvinfo : EIATTR_MIN_STACK_SIZE
	.align		4
.L_5:
        /*0024*/ 	.byte	0x04, 0x12
        /*0026*/ 	.short	(.L_7 - .L_6)
	.align		4
.L_6:
        /*0028*/ 	.word	index@(_Z15img_blur_kernelPfS_iii)
        /*002c*/ 	.word	0x00000000
.L_7:


//--------------------- .nv.compat                --------------------------
	.section	.nv.compat,"",@"SHT_CUDA_COMPAT_INFO"
	.align	4
        /*0000*/ 	.byte	0x02, 0x09, 0x00, 0x00, 0x02, 0x02, 0x01, 0x00, 0x02, 0x05, 0x05, 0x00, 0x03, 0x07, 0x01, 0x01
        /*0010*/ 	.byte	0x02, 0x03, 0x00, 0x00, 0x02, 0x06, 0x01, 0x00, 0x04, 0x0b, 0x08, 0x00, 0x01, 0x00, 0x00, 0x00
        /*0020*/ 	.byte	0x00, 0x00, 0x00, 0x00


//--------------------- .nv.info._Z15img_blur_kernelPfS_iii --------------------------
	.section	.nv.info._Z15img_blur_kernelPfS_iii,"",@"SHT_CUDA_INFO"
	.sectionflags	@""
	.align	4


	//----- nvinfo : EIATTR_CUDA_API_VERSION
	.align		4
        /*0000*/ 	.byte	0x04, 0x37
        /*0002*/ 	.short	(.L_9 - .L_8)
.L_8:
        /*0004*/ 	.word	0x00000082


	//----- nvinfo : EIATTR_KPARAM_INFO
	.align		4
.L_9:
        /*0008*/ 	.byte	0x04, 0x17
        /*000a*/ 	.short	(.L_11 - .L_10)
.L_10:
        /*000c*/ 	.word	0x00000000
        /*0010*/ 	.short	0x0004
        /*0012*/ 	.short	0x0018
        /*0014*/ 	.byte	0x00, 0xf0, 0x11, 0x00


	//----- nvinfo : EIATTR_KPARAM_INFO
	.align		4
.L_11:
        /*0018*/ 	.byte	0x04, 0x17
        /*001a*/ 	.short	(.L_13 - .L_12)
.L_12:
        /*001c*/ 	.word	0x00000000
        /*0020*/ 	.short	0x0003
        /*0022*/ 	.short	0x0014
        /*0024*/ 	.byte	0x00, 0xf0, 0x11, 0x00


	//----- nvinfo : EIATTR_KPARAM_INFO
	.align		4
.L_13:
        /*0028*/ 	.byte	0x04, 0x17
        /*002a*/ 	.short	(.L_15 - .L_14)
.L_14:
        /*002c*/ 	.word	0x00000000
        /*0030*/ 	.short	0x0002
        /*0032*/ 	.short	0x0010
        /*0034*/ 	.byte	0x00, 0xf0, 0x11, 0x00


	//----- nvinfo : EIATTR_KPARAM_INFO
	.align		4
.L_15:
        /*0038*/ 	.byte	0x04, 0x17
        /*003a*/ 	.short	(.L_17 - .L_16)
.L_16:
        /*003c*/ 	.word	0x00000000
        /*0040*/ 	.short	0x0001
        /*0042*/ 	.short	0x0008
        /*0044*/ 	.byte	0x00, 0xf5, 0x21, 0x00


	//----- nvinfo : EIATTR_KPARAM_INFO
	.align		4
.L_17:
        /*0048*/ 	.byte	0x04, 0x17
        /*004a*/ 	.short	(.L_19 - .L_18)
.L_18:
        /*004c*/ 	.word	0x00000000
        /*0050*/ 	.short	0x0000
        /*0052*/ 	.short	0x0000
        /*0054*/ 	.byte	0x00, 0xf5, 0x21, 0x00


	//----- nvinfo : EIATTR_SPARSE_MMA_MASK
	.align		4
.L_19:
        /*0058*/ 	.byte	0x03, 0x50
        /*005a*/ 	.short	0x0000


	//----- nvinfo : EIATTR_MAXREG_COUNT
	.align		4
        /*005c*/ 	.byte	0x03, 0x1b
        /*005e*/ 	.short	0x00ff


	//----- nvinfo : EIATTR_MERCURY_ISA_VERSION
	.align		4
        /*0060*/ 	.byte	0x03, 0x5f
        /*0062*/ 	.short	0x0101


	//----- nvinfo : EIATTR_VRC_CTA_INIT_COUNT
	.align		4
        /*0064*/ 	.byte	0x02, 0x4a
	.zero		1
	.zero		1


	//----- nvinfo : EIATTR_EXIT_INSTR_OFFSETS
	.align		4
        /*0068*/ 	.byte	0x04, 0x1c
        /*006a*/ 	.short	(.L_21 - .L_20)


	//   ....[0]....
.L_20:
        /*006c*/ 	.word	0x000000c0


	//   ....[1]....
        /*0070*/ 	.word	0x00000c90


	//----- nvinfo : EIATTR_CRS_STACK_SIZE
	.align		4
.L_21:
        /*0074*/ 	.byte	0x04, 0x1e
        /*0076*/ 	.short	(.L_23 - .L_22)
.L_22:
        /*0078*/ 	.word	0x00000000


	//----- nvinfo : EIATTR_CBANK_PARAM_SIZE
	.align		4
.L_23:
        /*007c*/ 	.byte	0x03, 0x19
        /*007e*/ 	.short	0x001c


	//----- nvinfo : EIATTR_PARAM_CBANK
	.align		4
        /*0080*/ 	.byte	0x04, 0x0a
        /*0082*/ 	.short	(.L_25 - .L_24)
	.align		4
.L_24:
        /*0084*/ 	.word	index@(.nv.constant0._Z15img_blur_kernelPfS_iii)
        /*0088*/ 	.short	0x0380
        /*008a*/ 	.short	0x001c


	//----- nvinfo : EIATTR_SW_WAR
	.align		4
.L_25:
        /*008c*/ 	.byte	0x04, 0x36
        /*008e*/ 	.short	(.L_27 - .L_26)
.L_26:
        /*0090*/ 	.word	0x00000008
.L_27:


//--------------------- .nv.callgraph             --------------------------
	.section	.nv.callgraph,"",@"SHT_CUDA_CALLGRAPH"
	.align	4
	.sectionentsize	8
	.align		4
        /*0000*/ 	.word	0x00000000
	.align		4
        /*0004*/ 	.word	0xffffffff
	.align		4
        /*0008*/ 	.word	0x00000000
	.align		4
        /*000c*/ 	.word	0xfffffffe
	.align		4
        /*0010*/ 	.word	0x00000000
	.align		4
        /*0014*/ 	.word	0xfffffffd
	.align		4
        /*0018*/ 	.word	0x00000000
	.align		4
        /*001c*/ 	.word	0xfffffffc


//--------------------- .text._Z15img_blur_kernelPfS_iii --------------------------
	.section	.text._Z15img_blur_kernelPfS_iii,"ax",@progbits
	.align	128
        .global         _Z15img_blur_kernelPfS_iii
        .type           _Z15img_blur_kernelPfS_iii,@function
        .size           _Z15img_blur_kernelPfS_iii,(.L_x_22 - _Z15img_blur_kernelPfS_iii)
        .other          _Z15img_blur_kernelPfS_iii,@"STO_CUDA_ENTRY STV_DEFAULT"
_Z15img_blur_kernelPfS_iii:
.text._Z15img_blur_kernelPfS_iii:
[----:B------:R-:W-:Y:S01]  /*0000*/  LDC R1, c[0x0][0x37c] ;  /* 0x0000df00ff017b82 */ /* 0x000fe20000000800 */
[----:B------:R-:W0:Y:S01]  /*0010*/  S2R R2, SR_CTAID.X ;  /* 0x0000000000027919 */ /* 0x000e220000002500 */
[----:B------:R-:W1:Y:S01]  /*0020*/  LDCU UR4, c[0x0][0x364] ;  /* 0x00006c80ff0477ac */ /* 0x000e620008000800 */
[----:B------:R-:W0:Y:S01]  /*0030*/  S2R R3, SR_TID.X ;  /* 0x0000000000037919 */ /* 0x000e220000002100 */
[----:B------:R-:W0:Y:S01]  /*0040*/  LDCU UR5, c[0x0][0x360] ;  /* 0x00006c00ff0577ac */ /* 0x000e220008000800 */
[----:B------:R-:W1:Y:S01]  /*0050*/  S2R R5, SR_CTAID.Y ;  /* 0x0000000000057919 */ /* 0x000e620000002600 */
[----:B------:R-:W2:Y:S01]  /*0060*/  LDCU.64 UR6, c[0x0][0x390] ;  /* 0x00007200ff0677ac */ /* 0x000ea20008000a00 */
[----:B------:R-:W1:Y:S01]  /*0070*/  S2R R0, SR_TID.Y ;  /* 0x0000000000007919 */ /* 0x000e620000002200 */
[----:B0-----:R-:W-:-:S05]  /*0080*/  IMAD R2, R2, UR5, R3 ;  /* 0x0000000502027c24 */ /* 0x001fca000f8e0203 */
[----:B--2---:R-:W-:Y:S01]  /*0090*/  ISETP.GE.AND P0, PT, R2, UR7, PT ;  /* 0x0000000702007c0c */ /* 0x004fe2000bf06270 */
[----:B-1----:R-:W-:-:S05]  /*00a0*/  IMAD R5, R5, UR4, R0 ;  /* 0x0000000405057c24 */ /* 0x002fca000f8e0200 */
[----:B------:R-:W-:-:S13]  /*00b0*/  ISETP.GE.OR P0, PT, R5, UR6, P0 ;  /* 0x0000000605007c0c */ /* 0x000fda0008706670 */
[----:B------:R-:W-:Y:S05]  /*00c0*/  @P0 EXIT ;  /* 0x000000000000094d */ /* 0x000fea0003800000 */
[----:B------:R-:W0:Y:S01]  /*00d0*/  LDCU UR7, c[0x0][0x398] ;  /* 0x00007300ff0777ac */ /* 0x000e220008000800 */
[----:B------:R-:W-:Y:S02]  /*00e0*/  IMAD.MOV.U32 R4, RZ, RZ, RZ ;  /* 0x000000ffff047224 */ /* 0x000fe400078e00ff */
[----:B------:R-:W-:Y:S01]  /*00f0*/  IMAD.MOV.U32 R3, RZ, RZ, RZ ;  /* 0x000000ffff037224 */ /* 0x000fe200078e00ff */
[----:B------:R-:W1:Y:S01]  /*0100*/  LDCU.64 UR10, c[0x0][0x358] ;  /* 0x00006b00ff0a77ac */ /* 0x000e620008000a00 */
[----:B0-----:R-:W-:-:S09]  /*0110*/  UISETP.GE.AND UP0, UPT, UR7, URZ, UPT ;  /* 0x000000ff0700728c */ /* 0x001fd2000bf06270 */
[----:B-1----:R-:W-:Y:S05]  /*0120*/  BRA.U !UP0, `(.L_x_0) ;  /* 0x00000009088c7547 */ /* 0x002fea000b800000 */
[----:B------:R-:W-:Y:S02]  /*0130*/  USHF.L.U32 UR4, UR7, 0x1, URZ ;  /* 0x0000000107047899 */ /* 0x000fe400080006ff */
[----:B------:R-:W-:Y:S01]  /*0140*/  VIADD R0, R2, -UR7 ;  /* 0x8000000702007c36 */ /* 0x000fe20008000000 */
[----:B------:R-:W-:Y:S01]  /*0150*/  UIADD3 UR8, UPT, UPT, -UR7, URZ, URZ ;  /* 0x000000ff07087290 */ /* 0x000fe2000fffe1ff */
[----:B------:R-:W-:Y:S01]  /*0160*/  IMAD.MOV.U32 R3, RZ, RZ, RZ ;  /* 0x000000ffff037224 */ /* 0x000fe200078e00ff */
[----:B------:R-:W-:Y:S01]  /*0170*/  ULOP3.LUT UR6, UR4, 0xfffffff8, URZ, 0xc0, !UPT ;  /* 0xfffffff804067892 */ /* 0x000fe2000f8ec0ff */
[----:B------:R-:W-:Y:S01]  /*0180*/  IMAD.MOV.U32 R4, RZ, RZ, RZ ;  /* 0x000000ffff047224 */ /* 0x000fe200078e00ff */
[----:B------:R-:W-:Y:S02]  /*0190*/  ULOP3.LUT UR4, UR4, 0x6, URZ, 0xc0, !UPT ;  /* 0x0000000604047892 */ /* 0x000fe4000f8ec0ff */
[----:B------:R-:W-:Y:S02]  /*01a0*/  UIADD3 UR5, UPT, UPT, -UR7, 0x3, URZ ;  /* 0x0000000307057890 */ /* 0x000fe4000fffe1ff */
[----:B------:R-:W-:-:S02]  /*01b0*/  UISETP.GE.U32.AND UP1, UPT, UR4, 0x3, UPT ;  /* 0x000000030400788c */ /* 0x000fc4000bf26070 */
[----:B------:R-:W-:Y:S01]  /*01c0*/  UIADD3 UR9, UPT, UPT, -UR6, URZ, URZ ;  /* 0x000000ff06097290 */ /* 0x000fe2000fffe1ff */
[----:B------:R-:W-:-:S11]  /*01d0*/  UMOV UR4, UR8 ;  /* 0x0000000800047c82 */ /* 0x000fd60008000000 */
.L_x_7:
[----:B------:R-:W0:Y:S01]  /*01e0*/  LDCU UR7, c[0x0][0x398] ;  /* 0x00007300ff0777ac */ /* 0x000e220008000800 */
[----:B------:R-:W-:Y:S01]  /*01f0*/  VIADD R11, R5, UR4 ;  /* 0x00000004050b7c36 */ /* 0x000fe20008000000 */
[----:B------:R-:W1:Y:S01]  /*0200*/  LDCU UR12, c[0x0][0x390] ;  /* 0x00007200ff0c77ac */ /* 0x000e620008000800 */
[----:B------:R-:W-:Y:S01]  /*0210*/  UMOV UR6, UR4 ;  /* 0x0000000400067c82 */ /* 0x000fe20008000000 */
[----:B------:R-:W-:Y:S02]  /*0220*/  UIADD3 UR4, UPT, UPT, UR4, 0x1, URZ ;  /* 0x0000000104047890 */ /* 0x000fe4000fffe0ff */
[----:B0-----:R-:W-:Y:S02]  /*0230*/  UISETP.GE.U32.AND UP2, UPT, UR7, 0x4, UPT ;  /* 0x000000040700788c */ /* 0x001fe4000bf46070 */
[----:B------:R-:W-:Y:S01]  /*0240*/  UISETP.NE.AND UP0, UPT, UR6, UR7, UPT ;  /* 0x000000070600728c */ /* 0x000fe2000bf05270 */
[----:B-1----:R-:W-:Y:S02]  /*0250*/  ISETP.GE.AND P0, PT, R11, UR12, PT ;  /* 0x0000000c0b007c0c */ /* 0x002fe4000bf06270 */
[----:B------:R-:W-:-:S02]  /*0260*/  UMOV UR6, UR8 ;  /* 0x0000000800067c82 */ /* 0x000fc40008000000 */
[----:B------:R-:W-:Y:S02]  /*0270*/  ISETP.GT.AND P0, PT, R11, -0x1, !P0 ;  /* 0xffffffff0b00780c */ /* 0x000fe40004704270 */
[----:B------:R-:W-:Y:S11]  /*0280*/  BRA.U !UP2, `(.L_x_1) ;  /* 0x000000050a187547 */ /* 0x000ff6000b800000 */
[----:B------:R-:W0:Y:S01]  /*0290*/  LDC.64 R6, c[0x0][0x380] ;  /* 0x0000e000ff067b82 */ /* 0x000e220000000a00 */
[----:B------:R-:W1:Y:S01]  /*02a0*/  LDCU UR6, c[0x0][0x394] ;  /* 0x00007280ff0677ac */ /* 0x000e620008000800 */
[--C-:B------:R-:W-:Y:S01]  /*02b0*/  IMAD.MOV.U32 R10, RZ, RZ, R0.reuse ;  /* 0x000000ffff0a7224 */ /* 0x100fe200078e0000 */
[----:B------:R-:W2:Y:S01]  /*02c0*/  LDCU UR12, c[0x0][0x394] ;  /* 0x00007280ff0c77ac */ /* 0x000ea20008000800 */
[----:B------:R-:W-:Y:S01]  /*02d0*/  UMOV UR7, UR5 ;  /* 0x0000000500077c82 */ /* 0x000fe20008000000 */
[----:B-1----:R-:W-:Y:S01]  /*02e0*/  IMAD R13, R11, UR6, R0 ;  /* 0x000000060b0d7c24 */ /* 0x002fe2000f8e0200 */
[----:B------:R-:W-:-:S06]  /*02f0*/  UMOV UR6, UR9 ;  /* 0x0000000900067c82 */ /* 0x000fcc0008000000 */
.L_x_2:
[C---:B--2---:R-:W-:Y:S01]  /*0300*/  ISETP.GE.AND P6, PT, R10.reuse, UR12, PT ;  /* 0x0000000c0a007c0c */ /* 0x044fe2000bfc6270 */
[C---:B------:R-:W-:Y:S02]  /*0310*/  VIADD R12, R10.reuse, 0x1 ;  /* 0x000000010a0c7836 */ /* 0x040fe40000000000 */
[----:B0-----:R-:W-:Y:S01]  /*0320*/  IMAD.WIDE R8, R13, 0x4, R6 ;  /* 0x000000040d087825 */ /* 0x001fe200078e0206 */
[----:B------:R-:W-:Y:S02]  /*0330*/  ISETP.GT.AND P6, PT, R10, -0x1, !P6 ;  /* 0xffffffff0a00780c */ /* 0x000fe400077c4270 */
[C---:B------:R-:W-:Y:S02]  /*0340*/  ISETP.GE.AND P2, PT, R12.reuse, UR12, PT ;  /* 0x0000000c0c007c0c */ /* 0x040fe4000bf46270 */
[----:B------:R-:W-:Y:S02]  /*0350*/  PLOP3.LUT P6, PT, P0, P6, PT, 0x80, 0x8 ;  /* 0x000000000008781c */ /* 0x000fe400007cd070 */
[----:B------:R-:W-:-:S04]  /*0360*/  ISETP.GT.AND P2, PT, R12, -0x1, !P2 ;  /* 0xffffffff0c00780c */ /* 0x000fc80005744270 */
[----:B------:R-:W-:-:S07]  /*0370*/  PLOP3.LUT P2, PT, P0, P2, PT, 0x80, 0x8 ;  /* 0x000000000008781c */ /* 0x000fce0000745070 */
[----:B------:R-:W2:Y:S06]  /*0380*/  @P6 LDG.E R15, desc[UR10][R8.64] ;  /* 0x0000000a080f6981 */ /* 0x000eac000c1e1900 */
[----:B------:R-:W3:Y:S01]  /*0390*/  @P2 LDG.E R17, desc[UR10][R8.64+0x4] ;  /* 0x0000040a08112981 */ /* 0x000ee2000c1e1900 */
[C---:B------:R-:W-:Y:S02]  /*03a0*/  VIADD R12, R10.reuse, 0x2 ;  /* 0x000000020a0c7836 */ /* 0x040fe40000000000 */
[----:B------:R-:W-:Y:S01]  /*03b0*/  @P6 FADD R3, R3, 1 ;  /* 0x3f80000003036421 */ /* 0x000fe20000000000 */
[----:B------:R-:W-:-:S02]  /*03c0*/  VIADD R14, R10, 0x3 ;  /* 0x000000030a0e7836 */ /* 0x000fc40000000000 */
[----:B------:R-:W-:Y:S01]  /*03d0*/  ISETP.GE.AND P1, PT, R12, UR12, PT ;  /* 0x0000000c0c007c0c */ /* 0x000fe2000bf26270 */
[----:B------:R-:W-:Y:S02]  /*03e0*/  @P2 FADD R3, R3, 1 ;  /* 0x3f80000003032421 */ /* 0x000fe40000000000 */
[----:B------:R-:W-:Y:S02]  /*03f0*/  ISETP.GE.AND P4, PT, R14, UR12, PT ;  /* 0x0000000c0e007c0c */ /* 0x000fe4000bf86270 */
[----:B------:R-:W-:Y:S02]  /*0400*/  ISETP.GT.AND P1, PT, R12, -0x1, !P1 ;  /* 0xffffffff0c00780c */ /* 0x000fe40004f24270 */
[----:B------:R-:W-:Y:S02]  /*0410*/  IADD3 R12, PT, PT, R10, 0x4, RZ ;  /* 0x000000040a0c7810 */ /* 0x000fe40007ffe0ff */
[----:B------:R-:W-:Y:S01]  /*0420*/  ISETP.GT.AND P4, PT, R14, -0x1, !P4 ;  /* 0xffffffff0e00780c */ /* 0x000fe20006784270 */
[----:B------:R-:W-:Y:S01]  /*0430*/  VIADD R14, R10, 0x5 ;  /* 0x000000050a0e7836 */ /* 0x000fe20000000000 */
[----:B------:R-:W-:-:S02]  /*0440*/  ISETP.GE.AND P3, PT, R12, UR12, PT ;  /* 0x0000000c0c007c0c */ /* 0x000fc4000bf66270 */
[----:B------:R-:W-:Y:S02]  /*0450*/  PLOP3.LUT P1, PT, P0, P1, PT, 0x80, 0x8 ;  /* 0x000000000008781c */ /* 0x000fe40000723070 */
[----:B------:R-:W-:Y:S02]  /*0460*/  ISETP.GE.AND P5, PT, R14, UR12, PT ;  /* 0x0000000c0e007c0c */ /* 0x000fe4000bfa6270 */
[----:B------:R-:W-:Y:S01]  /*0470*/  ISETP.GT.AND P3, PT, R12, -0x1, !P3 ;  /* 0xffffffff0c00780c */ /* 0x000fe20005f64270 */
[----:B------:R-:W-:Y:S01]  /*0480*/  VIADD R12, R10, 0x7 ;  /* 0x000000070a0c7836 */ /* 0x000fe20000000000 */
[----:B------:R-:W-:Y:S02]  /*0490*/  PLOP3.LUT P4, PT, P0, P4, PT, 0x80, 0x8 ;  /* 0x000000000008781c */ /* 0x000fe40000789070 */
[----:B------:R-:W-:Y:S02]  /*04a0*/  ISETP.GT.AND P5, PT, R14, -0x1, !P5 ;  /* 0xffffffff0e00780c */ /* 0x000fe40006fa4270 */
[----:B------:R-:W-:-:S02]  /*04b0*/  PLOP3.LUT P3, PT, P0, P3, PT, 0x80, 0x8 ;  /* 0x000000000008781c */ /* 0x000fc40000767070 */
[----:B------:R-:W-:-:S11]  /*04c0*/  PLOP3.LUT P5, PT, P0, P5, PT, 0x80, 0x8 ;  /* 0x000000000008781c */ /* 0x000fd600007ab070 */
[----:B------:R-:W4:Y:S04]  /*04d0*/  @P3 LDG.E R19, desc[UR10][R8.64+0x10] ;  /* 0x0000100a08133981 */ /* 0x000f28000c1e1900 */
[----:B------:R-:W5:Y:S01]  /*04e0*/  @P5 LDG.E R21, desc[UR10][R8.64+0x14] ;  /* 0x0000140a08155981 */ /* 0x000f62000c1e1900 */
[----:B--2---:R-:W-:Y:S01]  /*04f0*/  @P6 FADD R4, R4, R15 ;  /* 0x0000000f04046221 */ /* 0x004fe20000000000 */
[----:B------:R-:W-:-:S05]  /*0500*/  VIADD R15, R10, 0x6 ;  /* 0x000000060a0f7836 */ /* 0x000fca0000000000 */
[C---:B------:R-:W-:Y:S01]  /*0510*/  ISETP.GE.AND P6, PT, R15.reuse, UR12, PT ;  /* 0x0000000c0f007c0c */ /* 0x040fe2000bfc6270 */
[----:B---3--:R-:W-:Y:S01]  /*0520*/  @P2 FADD R4, R4, R17 ;  /* 0x0000001104042221 */ /* 0x008fe20000000000 */
[----:B------:R-:W-:Y:S01]  /*0530*/  ISETP.GE.AND P2, PT, R12, UR12, PT ;  /* 0x0000000c0c007c0c */ /* 0x000fe2000bf46270 */
[----:B------:R-:W2:Y:S01]  /*0540*/  @P4 LDG.E R17, desc[UR10][R8.64+0xc] ;  /* 0x00000c0a08114981 */ /* 0x000ea2000c1e1900 */
[----:B------:R-:W-:-:S03]  /*0550*/  ISETP.GT.AND P6, PT, R15, -0x1, !P6 ;  /* 0xffffffff0f00780c */ /* 0x000fc600077c4270 */
[----:B------:R-:W3:Y:S01]  /*0560*/  @P1 LDG.E R15, desc[UR10][R8.64+0x8] ;  /* 0x0000080a080f1981 */ /* 0x000ee2000c1e1900 */
[----:B------:R-:W-:Y:S02]  /*0570*/  ISETP.GT.AND P2, PT, R12, -0x1, !P2 ;  /* 0xffffffff0c00780c */ /* 0x000fe40005744270 */
[----:B------:R-:W-:Y:S02]  /*0580*/  PLOP3.LUT P6, PT, P0, P6, PT, 0x80, 0x8 ;  /* 0x000000000008781c */ /* 0x000fe400007cd070 */
[----:B------:R-:W-:-:S11]  /*0590*/  PLOP3.LUT P2, PT, P0, P2, PT, 0x80, 0x8 ;  /* 0x000000000008781c */ /* 0x000fd60000745070 */
[----:B------:R-:W5:Y:S04]  /*05a0*/  @P6 LDG.E R23, desc[UR10][R8.64+0x18] ;  /* 0x0000180a08176981 */ /* 0x000f68000c1e1900 */
[----:B------:R-:W5:Y:S01]  /*05b0*/  @P2 LDG.E R25, desc[UR10][R8.64+0x1c] ;  /* 0x00001c0a08192981 */ /* 0x000f62000c1e1900 */
[----:B------:R-:W-:Y:S01]  /*05c0*/  @P1 FADD R3, R3, 1 ;  /* 0x3f80000003031421 */ /* 0x000fe20000000000 */
[----:B------:R-:W-:-:S03]  /*05d0*/  UIADD3 UR6, UPT, UPT, UR6, 0x8, URZ ;  /* 0x0000000806067890 */ /* 0x000fc6000fffe0ff */
[----:B------:R-:W-:Y:S01]  /*05e0*/  @P4 FADD R3, R3, 1 ;  /* 0x3f80000003034421 */ /* 0x000fe20000000000 */
[----:B------:R-:W-:-:S03]  /*05f0*/  UISETP.NE.AND UP2, UPT, UR6, URZ, UPT ;  /* 0x000000ff0600728c */ /* 0x000fc6000bf45270 */
[----:B------:R-:W-:-:S04]  /*0600*/  @P3 FADD R3, R3, 1 ;  /* 0x3f80000003033421 */ /* 0x000fc80000000000 */
[----:B------:R-:W-:-:S04]  /*0610*/  @P5 FADD R3, R3, 1 ;  /* 0x3f80000003035421 */ /* 0x000fc80000000000 */
[----:B------:R-:W-:Y:S01]  /*0620*/  @P6 FADD R3, R3, 1 ;  /* 0x3f80000003036421 */ /* 0x000fe20000000000 */
[----:B------:R-:W-:Y:S02]  /*0630*/  VIADD R13, R13, 0x8 ;  /* 0x000000080d0d7836 */ /* 0x000fe40000000000 */
[----:B------:R-:W-:Y:S02]  /*0640*/  VIADD R10, R10, 0x8 ;  /* 0x000000080a0a7836 */ /* 0x000fe40000000000 */
[----:B------:R-:W-:Y:S01]  /*0650*/  @P2 FADD R3, R3, 1 ;  /* 0x3f80000003032421 */ /* 0x000fe20000000000 */
[----:B------:R-:W-:Y:S01]  /*0660*/  UIADD3 UR7, UPT, UPT, UR7, 0x8, URZ ;  /* 0x0000000807077890 */ /* 0x000fe2000fffe0ff */
[----:B---3--:R-:W-:-:S04]  /*0670*/  @P1 FADD R4, R4, R15 ;  /* 0x0000000f04041221 */ /* 0x008fc80000000000 */
[----:B--2---:R-:W-:-:S04]  /*0680*/  @P4 FADD R4, R4, R17 ;  /* 0x0000001104044221 */ /* 0x004fc80000000000 */
[----:B----4-:R-:W-:-:S04]  /*0690*/  @P3 FADD R4, R4, R19 ;  /* 0x0000001304043221 */ /* 0x010fc80000000000 */
[----:B-----5:R-:W-:-:S04]  /*06a0*/  @P5 FADD R4, R4, R21 ;  /* 0x0000001504045221 */ /* 0x020fc80000000000 */
[----:B------:R-:W-:-:S04]  /*06b0*/  @P6 FADD R4, R4, R23 ;  /* 0x0000001704046221 */ /* 0x000fc80000000000 */
[----:B------:R-:W-:Y:S01]  /*06c0*/  @P2 FADD R4, R4, R25 ;  /* 0x0000001904042221 */ /* 0x000fe20000000000 */
[----:B------:R-:W-:Y:S06]  /*06d0*/  BRA.U UP2, `(.L_x_2) ;  /* 0xfffffffd02087547 */ /* 0x000fec000b83ffff */
[----:B------:R-:W-:-:S12]  /*06e0*/  UIADD3 UR6, UPT, UPT, UR7, -0x3, URZ ;  /* 0xfffffffd07067890 */ /* 0x000fd8000fffe0ff */
.L_x_1:
[----:B------:R-:W0:Y:S01]  /*06f0*/  LDCU UR7, c[0x0][0x398] ;  /* 0x00007300ff0777ac */ /* 0x000e220008000800 */
[----:B------:R-:W1:Y:S01]  /*0700*/  LDCU UR12, c[0x0][0x394] ;  /* 0x00007280ff0c77ac */ /* 0x000e620008000800 */
[----:B0-----:R-:W-:Y:S01]  /*0710*/  ULOP3.LUT UP2, URZ, UR7, 0x1, URZ, 0xc0, !UPT ;  /* 0x0000000107ff7892 */ /* 0x001fe2000f84c0ff */
[----:B-1----:R-:W-:Y:S10]  /*0720*/  BRA.U !UP1, `(.L_x_3) ;  /* 0x0000000109847547 */ /* 0x002ff4000b800000 */
[----:B------:R-:W0:Y:S01]  /*0730*/  LDCU UR7, c[0x0][0x394] ;  /* 0x00007280ff0777ac */ /* 0x000e220008000800 */
[----:B------:R-:W1:Y:S01]  /*0740*/  LDC.64 R6, c[0x0][0x380] ;  /* 0x0000e000ff067b82 */ /* 0x000e620000000a00 */
[----:B------:R-:W-:-:S04]  /*0750*/  VIADD R8, R2, UR6 ;  /* 0x0000000602087c36 */ /* 0x000fc80008000000 */
[C---:B------:R-:W-:Y:S01]  /*0760*/  VIADD R9, R8.reuse, 0x1 ;  /* 0x0000000108097836 */ /* 0x040fe20000000000 */
[C---:B------:R-:W-:Y:S01]  /*0770*/  IADD3 R12, PT, PT, R8.reuse, 0x3, RZ ;  /* 0x00000003080c7810 */ /* 0x040fe20007ffe0ff */
[C---:B------:R-:W-:Y:S01]  /*0780*/  VIADD R10, R8.reuse, 0x2 ;  /* 0x00000002080a7836 */ /* 0x040fe20000000000 */
[C---:B0-----:R-:W-:Y:S02]  /*0790*/  ISETP.GE.AND P1, PT, R8.reuse, UR7, PT ;  /* 0x0000000708007c0c */ /* 0x041fe4000bf26270 */
[C---:B------:R-:W-:Y:S02]  /*07a0*/  ISETP.GE.AND P2, PT, R9.reuse, UR7, PT ;  /* 0x0000000709007c0c */ /* 0x040fe4000bf46270 */
[----:B------:R-:W-:Y:S02]  /*07b0*/  ISETP.GT.AND P1, PT, R8, -0x1, !P1 ;  /* 0xffffffff0800780c */ /* 0x000fe40004f24270 */
[----:B------:R-:W-:Y:S02]  /*07c0*/  ISETP.GE.AND P3, PT, R10, UR7, PT ;  /* 0x000000070a007c0c */ /* 0x000fe4000bf66270 */
[----:B------:R-:W-:Y:S01]  /*07d0*/  ISETP.GT.AND P2, PT, R9, -0x1, !P2 ;  /* 0xffffffff0900780c */ /* 0x000fe20005744270 */
[----:B------:R-:W-:Y:S01]  /*07e0*/  IMAD R9, R11, UR7, R8 ;  /* 0x000000070b097c24 */ /* 0x000fe2000f8e0208 */
[----:B------:R-:W-:-:S02]  /*07f0*/  PLOP3.LUT P1, PT, P0, P1, PT, 0x80, 0x8 ;  /* 0x000000000008781c */ /* 0x000fc40000723070 */
[----:B------:R-:W-:Y:S01]  /*0800*/  ISETP.GT.AND P3, PT, R10, -0x1, !P3 ;  /* 0xffffffff0a00780c */ /* 0x000fe20005f64270 */
[----:B-1----:R-:W-:Y:S01]  /*0810*/  IMAD.WIDE R6, R9, 0x4, R6 ;  /* 0x0000000409067825 */ /* 0x002fe200078e0206 */
[C---:B------:R-:W-:Y:S02]  /*0820*/  ISETP.GE.AND P4, PT, R12.reuse, UR7, PT ;  /* 0x000000070c007c0c */ /* 0x040fe4000bf86270 */
[----:B------:R-:W-:Y:S02]  /*0830*/  PLOP3.LUT P2, PT, P0, P2, PT, 0x80, 0x8 ;  /* 0x000000000008781c */ /* 0x000fe40000745070 */
[----:B------:R-:W-:Y:S02]  /*0840*/  ISETP.GT.AND P4, PT, R12, -0x1, !P4 ;  /* 0xffffffff0c00780c */ /* 0x000fe40006784270 */
[----:B------:R-:W-:Y:S02]  /*0850*/  PLOP3.LUT P3, PT, P0, P3, PT, 0x80, 0x8 ;  /* 0x000000000008781c */ /* 0x000fe40000767070 */
[----:B------:R-:W-:Y:S01]  /*0860*/  PLOP3.LUT P4, PT, P0, P4, PT, 0x80, 0x8 ;  /* 0x000000000008781c */ /* 0x000fe20000789070 */
[----:B------:R-:W2:Y:S06]  /*0870*/  @P1 LDG.E R9, desc[UR10][R6.64] ;  /* 0x0000000a06091981 */ /* 0x000eac000c1e1900 */
[----:B------:R-:W3:Y:S04]  /*0880*/  @P2 LDG.E R13, desc[UR10][R6.64+0x4] ;  /* 0x0000040a060d2981 */ /* 0x000ee8000c1e1900 */
[----:B------:R-:W4:Y:S04]  /*0890*/  @P3 LDG.E R15, desc[UR10][R6.64+0x8] ;  /* 0x0000080a060f3981 */ /* 0x000f28000c1e1900 */
[----:B------:R-:W5:Y:S01]  /*08a0*/  @P4 LDG.E R17, desc[UR10][R6.64+0xc] ;  /* 0x00000c0a06114981 */ /* 0x000f62000c1e1900 */
[----:B------:R-:W-:Y:S01]  /*08b0*/  @P1 FADD R3, R3, 1 ;  /* 0x3f80000003031421 */ /* 0x000fe20000000000 */
[----:B------:R-:W-:-:S03]  /*08c0*/  UIADD3 UR6, UPT, UPT, UR6, 0x4, URZ ;  /* 0x0000000406067890 */ /* 0x000fc6000fffe0ff */
[----:B------:R-:W-:-:S04]  /*08d0*/  @P2 FADD R3, R3, 1 ;  /* 0x3f80000003032421 */ /* 0x000fc80000000000 */
[----:B------:R-:W-:-:S04]  /*08e0*/  @P3 FADD R3, R3, 1 ;  /* 0x3f80000003033421 */ /* 0x000fc80000000000 */
[----:B------:R-:W-:Y:S01]  /*08f0*/  @P4 FADD R3, R3, 1 ;  /* 0x3f80000003034421 */ /* 0x000fe20000000000 */
[----:B--2---:R-:W-:-:S04]  /*0900*/  @P1 FADD R4, R4, R9 ;  /* 0x0000000904041221 */ /* 0x004fc80000000000 */
[----:B---3--:R-:W-:-:S04]  /*0910*/  @P2 FADD R4, R4, R13 ;  /* 0x0000000d04042221 */ /* 0x008fc80000000000 */
[----:B----4-:R-:W-:-:S04]  /*0920*/  @P3 FADD R4, R4, R15 ;  /* 0x0000000f04043221 */ /* 0x010fc80000000000 */
[----:B-----5:R-:W-:-:S07]  /*0930*/  @P4 FADD R4, R4, R17 ;  /* 0x0000001104044221 */ /* 0x020fce0000000000 */
.L_x_3:
[----:B------:R-:W-:Y:S05]  /*0940*/  BRA.U !UP2, `(.L_x_4) ;  /* 0x000000010a4c7547 */ /* 0x000fea000b800000 */
[----:B------:R-:W0:Y:S01]  /*0950*/  LDCU UR7, c[0x0][0x394] ;  /* 0x00007280ff0777ac */ /* 0x000e220008000800 */
[----:B------:R-:W1:Y:S01]  /*0960*/  LDC.64 R6, c[0x0][0x380] ;  /* 0x0000e000ff067b82 */ /* 0x000e620000000a00 */
[----:B------:R-:W-:-:S04]  /*0970*/  VIADD R8, R2, UR6 ;  /* 0x0000000602087c36 */ /* 0x000fc80008000000 */
[C---:B------:R-:W-:Y:S01]  /*0980*/  VIADD R9, R8.reuse, 0x1 ;  /* 0x0000000108097836 */ /* 0x040fe20000000000 */
[----:B0-----:R-:W-:-:S04]  /*0990*/  ISETP.GE.AND P1, PT, R8, UR7, PT ;  /* 0x0000000708007c0c */ /* 0x001fc8000bf26270 */
[C---:B------:R-:W-:Y:S02]  /*09a0*/  ISETP.GE.AND P2, PT, R9.reuse, UR7, PT ;  /* 0x0000000709007c0c */ /* 0x040fe4000bf46270 */
[----:B------:R-:W-:Y:S02]  /*09b0*/  ISETP.GT.AND P1, PT, R8, -0x1, !P1 ;  /* 0xffffffff0800780c */ /* 0x000fe40004f24270 */
[----:B------:R-:W-:Y:S01]  /*09c0*/  ISETP.GT.AND P2, PT, R9, -0x1, !P2 ;  /* 0xffffffff0900780c */ /* 0x000fe20005744270 */
[----:B------:R-:W-:Y:S01]  /*09d0*/  IMAD R9, R11, UR7, R8 ;  /* 0x000000070b097c24 */ /* 0x000fe2000f8e0208 */
[----:B------:R-:W-:Y:S02]  /*09e0*/  PLOP3.LUT P1, PT, P0, P1, PT, 0x80, 0x8 ;  /* 0x000000000008781c */ /* 0x000fe40000723070 */
[----:B------:R-:W-:Y:S01]  /*09f0*/  PLOP3.LUT P2, PT, P0, P2, PT, 0x80, 0x8 ;  /* 0x000000000008781c */ /* 0x000fe20000745070 */
[----:B-1----:R-:W-:-:S10]  /*0a00*/  IMAD.WIDE R6, R9, 0x4, R6 ;  /* 0x0000000409067825 */ /* 0x002fd400078e0206 */
[----:B------:R-:W2:Y:S04]  /*0a10*/  @P1 LDG.E R9, desc[UR10][R6.64] ;  /* 0x0000000a06091981 */ /* 0x000ea8000c1e1900 */
[----:B------:R-:W3:Y:S01]  /*0a20*/  @P2 LDG.E R13, desc[UR10][R6.64+0x4] ;  /* 0x0000040a060d2981 */ /* 0x000ee2000c1e1900 */
[----:B------:R-:W-:Y:S01]  /*0a30*/  @P1 FADD R3, R3, 1 ;  /* 0x3f80000003031421 */ /* 0x000fe20000000000 */
[----:B------:R-:W-:-:S03]  /*0a40*/  UIADD3 UR6, UPT, UPT, UR6, 0x2, URZ ;  /* 0x0000000206067890 */ /* 0x000fc6000fffe0ff */
[----:B------:R-:W-:Y:S01]  /*0a50*/  @P2 FADD R3, R3, 1 ;  /* 0x3f80000003032421 */ /* 0x000fe20000000000 */
[----:B--2---:R-:W-:-:S04]  /*0a60*/  @P1 FADD R4, R4, R9 ;  /* 0x0000000904041221 */ /* 0x004fc80000000000 */
[----:B---3--:R-:W-:-:S07]  /*0a70*/  @P2 FADD R4, R4, R13 ;  /* 0x0000000d04042221 */ /* 0x008fce0000000000 */
.L_x_4:
[----:B------:R-:W-:Y:S01]  /*0a80*/  VIADD R8, R2, UR6 ;  /* 0x0000000602087c36 */ /* 0x000fe20008000000 */
[----:B------:R-:W-:Y:S04]  /*0a90*/  BSSY.RECONVERGENT B0, `(.L_x_5) ;  /* 0x000000b000007945 */ /* 0x000fe80003800200 */
[----:B------:R-:W-:-:S04]  /*0aa0*/  ISETP.GE.AND P1, PT, R8, UR12, PT ;  /* 0x0000000c08007c0c */ /* 0x000fc8000bf26270 */
[----:B------:R-:W-:-:S04]  /*0ab0*/  ISETP.GT.AND P1, PT, R8, -0x1, !P1 ;  /* 0xffffffff0800780c */ /* 0x000fc80004f24270 */
[----:B------:R-:W-:-:S13]  /*0ac0*/  PLOP3.LUT P1, PT, P0, P1, PT, 0x80, 0x8 ;  /* 0x000000000008781c */ /* 0x000fda0000723070 */
[----:B------:R-:W-:Y:S05]  /*0ad0*/  @!P1 BRA `(.L_x_6) ;  /* 0x0000000000189947 */ /* 0x000fea0003800000 */
[----:B------:R-:W0:Y:S01]  /*0ae0*/  LDC.64 R6, c[0x0][0x380] ;  /* 0x0000e000ff067b82 */ /* 0x000e220000000a00 */
[----:B------:R-:W-:-:S04]  /*0af0*/  IMAD R11, R11, UR12, R8 ;  /* 0x0000000c0b0b7c24 */ /* 0x000fc8000f8e0208 */
[----:B0-----:R-:W-:-:S06]  /*0b00*/  IMAD.WIDE R6, R11, 0x4, R6 ;  /* 0x000000040b067825 */ /* 0x001fcc00078e0206 */
[----:B------:R-:W2:Y:S01]  /*0b10*/  LDG.E R7, desc[UR10][R6.64] ;  /* 0x0000000a06077981 */ /* 0x000ea2000c1e1900 */
[----:B------:R-:W-:Y:S01]  /*0b20*/  FADD R3, R3, 1 ;  /* 0x3f80000003037421 */ /* 0x000fe20000000000 */
[----:B--2---:R-:W-:-:S07]  /*0b30*/  FADD R4, R4, R7 ;  /* 0x0000000704047221 */ /* 0x004fce0000000000 */
.L_x_6:
[----:B------:R-:W-:Y:S05]  /*0b40*/  BSYNC.RECONVERGENT B0 ;  /* 0x0000000000007941 */ /* 0x000fea0003800200 */
.L_x_5:
[----:B------:R-:W-:Y:S05]  /*0b50*/  BRA.U UP0, `(.L_x_7) ;  /* 0xfffffff500a07547 */ /* 0x000fea000b83ffff */
.L_x_0:
[----:B------:R-:W0:Y:S01]  /*0b60*/  MUFU.RCP R0, R3 ;  /* 0x0000000300007308 */ /* 0x000e220000001000 */
[----:B------:R-:W-:Y:S07]  /*0b70*/  BSSY.RECONVERGENT B0, `(.L_x_8) ;  /* 0x000000c000007945 */ /* 0x000fee0003800200 */
[----:B------:R-:W1:Y:S01]  /*0b80*/  FCHK P0, R4, R3 ;  /* 0x0000000304007302 */ /* 0x000e620000000000 */
[----:B0-----:R-:W-:-:S04]  /*0b90*/  FFMA R7, R0, -R3, 1 ;  /* 0x3f80000000077423 */ /* 0x001fc80000000803 */
[----:B------:R-:W-:-:S04]  /*0ba0*/  FFMA R0, R0, R7, R0 ;  /* 0x0000000700007223 */ /* 0x000fc80000000000 */
[----:B------:R-:W-:-:S04]  /*0bb0*/  FFMA R7, R0, R4, RZ ;  /* 0x0000000400077223 */ /* 0x000fc800000000ff */
[----:B------:R-:W-:-:S04]  /*0bc0*/  FFMA R6, R7, -R3, R4 ;  /* 0x8000000307067223 */ /* 0x000fc80000000004 */
[----:B------:R-:W-:Y:S01]  /*0bd0*/  FFMA R9, R0, R6, R7 ;  /* 0x0000000600097223 */ /* 0x000fe20000000007 */
[----:B-1----:R-:W-:Y:S06]  /*0be0*/  @!P0 BRA `(.L_x_9) ;  /* 0x0000000000108947 */ /* 0x002fec0003800000 */
[----:B------:R-:W-:Y:S01]  /*0bf0*/  IMAD.MOV.U32 R0, RZ, RZ, R4 ;  /* 0x000000ffff007224 */ /* 0x000fe200078e0004 */
[----:B------:R-:W-:-:S07]  /*0c00*/  MOV R4, 0xc20 ;  /* 0x00000c2000047802 */ /* 0x000fce0000000f00 */
[----:B------:R-:W-:Y:S05]  /*0c10*/  CALL.REL.NOINC `($__internal_0_$__cuda_sm3x_div_rn_noftz_f32_slowpath) ;  /* 0x0000000000207944 */ /* 0x000fea0003c00000 */
[----:B------:R-:W-:-:S07]  /*0c20*/  IMAD.MOV.U32 R9, RZ, RZ, R0 ;  /* 0x000000ffff097224 */ /* 0x000fce00078e0000 */
.L_x_9:
[----:B------:R-:W-:Y:S05]  /*0c30*/  BSYNC.RECONVERGENT B0 ;  /* 0x0000000000007941 */ /* 0x000fea0003800200 */
.L_x_8:
[----:B------:R-:W0:Y:S01]  /*0c40*/  LDC.64 R6, c[0x0][0x388] ;  /* 0x0000e200ff067b82 */ /* 0x000e220000000a00 */
[----:B------:R-:W1:Y:S02]  /*0c50*/  LDCU UR4, c[0x0][0x394] ;  /* 0x00007280ff0477ac */ /* 0x000e640008000800 */
[----:B-1----:R-:W-:-:S04]  /*0c60*/  IMAD R3, R5, UR4, R2 ;  /* 0x0000000405037c24 */ /* 0x002fc8000f8e0202 */
[----:B0-----:R-:W-:-:S05]  /*0c70*/  IMAD.WIDE R2, R3, 0x4, R6 ;  /* 0x0000000403027825 */ /* 0x001fca00078e0206 */
[----:B------:R-:W-:Y:S01]  /*0c80*/  STG.E desc[UR10][R2.64], R9 ;  /* 0x0000000902007986 */ /* 0x000fe2000c10190a */
[----:B------:R-:W-:Y:S05]  /*0c90*/  EXIT ;  /* 0x000000000000794d */ /* 0x000fea0003800000 */
        .weak           $__internal_0_$__cuda_sm3x_div_rn_noftz_f32_slowpath
        .type           $__internal_0_$__cuda_sm3x_div_rn_noftz_f32_slowpath,@function
        .size           $__internal_0_$__cuda_sm3x_div_rn_noftz_f32_slowpath,(.L_x_22 - $__internal_0_$__cuda_sm3x_div_rn_noftz_f32_slowpath)
$__internal_0_$__cuda_sm3x_div_rn_noftz_f32_slowpath:
[----:B------:R-:W-:Y:S01]  /*0ca0*/  SHF.R.U32.HI R7, RZ, 0x17, R3 ;  /* 0x00000017ff077819 */ /* 0x000fe20000011603 */
[----:B------:R-:W-:Y:S01]  /*0cb0*/  BSSY.RECONVERGENT B1, `(.L_x_10) ;  /* 0x0000062000017945 */ /* 0x000fe20003800200 */
[----:B------:R-:W-:Y:S02]  /*0cc0*/  SHF.R.U32.HI R6, RZ, 0x17, R0 ;  /* 0x00000017ff067819 */ /* 0x000fe40000011600 */
[----:B------:R-:W-:Y:S02]  /*0cd0*/  LOP3.LUT R12, R7, 0xff, RZ, 0xc0, !PT ;  /* 0x000000ff070c7812 */ /* 0x000fe400078ec0ff */
[----:B------:R-:W-:-:S03]  /*0ce0*/  LOP3.LUT R10, R6, 0xff, RZ, 0xc0, !PT ;  /* 0x000000ff060a7812 */ /* 0x000fc600078ec0ff */
[----:B------:R-:W-:Y:S02]  /*0cf0*/  VIADD R8, R12, 0xffffffff ;  /* 0xffffffff0c087836 */ /* 0x000fe40000000000 */
[----:B------:R-:W-:-:S03]  /*0d00*/  VIADD R7, R10, 0xffffffff ;  /* 0xffffffff0a077836 */ /* 0x000fc60000000000 */
[----:B------:R-:W-:-:S04]  /*0d10*/  ISETP.GT.U32.AND P0, PT, R8, 0xfd, PT ;  /* 0x000000fd0800780c */ /* 0x000fc80003f04070 */
[----:B------:R-:W-:-:S13]  /*0d20*/  ISETP.GT.U32.OR P0, PT, R7, 0xfd, P0 ;  /* 0x000000fd0700780c */ /* 0x000fda0000704470 */
[----:B------:R-:W-:Y:S01]  /*0d30*/  @!P0 MOV R6, RZ ;  /* 0x000000ff00068202 */ /* 0x000fe20000000f00 */
[----:B------:R-:W-:Y:S06]  /*0d40*/  @!P0 BRA `(.L_x_11) ;  /* 0x00000000005c8947 */ /* 0x000fec0003800000 */
[----:B------:R-:W-:Y:S02]  /*0d50*/  FSETP.GTU.FTZ.AND P0, PT, |R0|, +INF , PT ;  /* 0x7f8000000000780b */ /* 0x000fe40003f1c200 */
[----:B------:R-:W-:-:S04]  /*0d60*/  FSETP.GTU.FTZ.AND P1, PT, |R3|, +INF , PT ;  /* 0x7f8000000300780b */ /* 0x000fc80003f3c200 */
[----:B------:R-:W-:-:S13]  /*0d70*/  PLOP3.LUT P0, PT, P0, P1, PT, 0xf8, 0x8f ;  /* 0x00000000008f781c */ /* 0x000fda0000703f70 */
[----:B------:R-:W-:Y:S05]  /*0d80*/  @P0 BRA `(.L_x_12) ;  /* 0x00000004004c0947 */ /* 0x000fea0003800000 */
[----:B------:R-:W-:-:S13]  /*0d90*/  LOP3.LUT P0, RZ, R3, 0x7fffffff, R0, 0xc8, !PT ;  /* 0x7fffffff03ff7812 */ /* 0x000fda000780c800 */
[----:B------:R-:W-:Y:S05]  /*0da0*/  @!P0 BRA `(.L_x_13) ;  /* 0x00000004003c8947 */ /* 0x000fea0003800000 */
[C---:B------:R-:W-:Y:S02]  /*0db0*/  FSETP.NEU.FTZ.AND P0, PT, |R0|.reuse, +INF , PT ;  /* 0x7f8000000000780b */ /* 0x040fe40003f1d200 */
[----:B------:R-:W-:Y:S02]  /*0dc0*/  FSETP.NEU.FTZ.AND P2, PT, |R3|, +INF , PT ;  /* 0x7f8000000300780b */ /* 0x000fe40003f5d200 */
[----:B------:R-:W-:-:S11]  /*0dd0*/  FSETP.NEU.FTZ.AND P1, PT, |R0|, +INF , PT ;  /* 0x7f8000000000780b */ /* 0x000fd60003f3d200 */
[----:B------:R-:W-:Y:S05]  /*0de0*/  @!P2 BRA !P0, `(.L_x_13) ;  /* 0x00000004002ca947 */ /* 0x000fea0004000000 */
[----:B------:R-:W-:-:S04]  /*0df0*/  LOP3.LUT P0, RZ, R0, 0x7fffffff, RZ, 0xc0, !PT ;  /* 0x7fffffff00ff7812 */ /* 0x000fc8000780c0ff */
[----:B------:R-:W-:-:S13]  /*0e00*/  PLOP3.LUT P0, PT, P2, P0, PT, 0x2f, 0xf2 ;  /* 0x0000000000f2781c */ /* 0x000fda0001700577 */
[----:B------:R-:W-:Y:S05]  /*0e10*/  @P0 BRA `(.L_x_14) ;  /* 0x0000000400180947 */ /* 0x000fea0003800000 */
[----:B------:R-:W-:-:S04]  /*0e20*/  LOP3.LUT P0, RZ, R3, 0x7fffffff, RZ, 0xc0, !PT ;  /* 0x7fffffff03ff7812 */ /* 0x000fc8000780c0ff */
[----:B------:R-:W-:-:S13]  /*0e30*/  PLOP3.LUT P0, PT, P1, P0, PT, 0x2f, 0xf2 ;  /* 0x0000000000f2781c */ /* 0x000fda0000f00577 */
[----:B------:R-:W-:Y:S05]  /*0e40*/  @P0 BRA `(.L_x_15) ;  /* 0x0000000400000947 */ /* 0x000fea0003800000 */
[----:B------:R-:W-:Y:S02]  /*0e50*/  ISETP.GE.AND P0, PT, R7, RZ, PT ;  /* 0x000000ff0700720c */ /* 0x000fe40003f06270 */
[----:B------:R-:W-:-:S11]  /*0e60*/  ISETP.GE.AND P1, PT, R8, RZ, PT ;  /* 0x000000ff0800720c */ /* 0x000fd60003f26270 */
[----:B------:R-:W-:Y:S02]  /*0e70*/  @P0 IMAD.MOV.U32 R6, RZ, RZ, RZ ;  /* 0x000000ffff060224 */ /* 0x000fe400078e00ff */
[----:B------:R-:W-:Y:S01]  /*0e80*/  @!P0 FFMA R0, R0, 1.84467440737095516160e+19, RZ ;  /* 0x5f80000000008823 */ /* 0x000fe200000000ff */
[----:B------:R-:W-:Y:S02]  /*0e90*/  @!P0 IMAD.MOV.U32 R6, RZ, RZ, -0x40 ;  /* 0xffffffc0ff068424 */ /* 0x000fe400078e00ff */
[----:B------:R-:W-:Y:S02]  /*0ea0*/  @!P1 FFMA R3, R3, 1.84467440737095516160e+19, RZ ;  /* 0x5f80000003039823 */ /* 0x000fe400000000ff */
[----:B------:R-:W-:-:S07]  /*0eb0*/  @!P1 VIADD R6, R6, 0x40 ;  /* 0x0000004006069836 */ /* 0x000fce0000000000 */
.L_x_11:
[----:B------:R-:W-:Y:S01]  /*0ec0*/  LEA R8, R12, 0xc0800000, 0x17 ;  /* 0xc08000000c087811 */ /* 0x000fe200078eb8ff */
[----:B------:R-:W-:Y:S04]  /*0ed0*/  BSSY.RECONVERGENT B2, `(.L_x_16) ;  /* 0x0000036000027945 */ /* 0x000fe80003800200 */
[----:B------:R-:W-:Y:S02]  /*0ee0*/  IMAD.IADD R8, R3, 0x1, -R8 ;  /* 0x0000000103087824 */ /* 0x000fe400078e0a08 */
[----:B------:R-:W-:Y:S02]  /*0ef0*/  VIADD R3, R10, 0xffffff81 ;  /* 0xffffff810a037836 */ /* 0x000fe40000000000 */
[----:B------:R-:W0:Y:S01]  /*0f00*/  MUFU.RCP R7, R8 ;  /* 0x0000000800077308 */ /* 0x000e220000001000 */
[----:B------:R-:W-:Y:S01]  /*0f10*/  FADD.FTZ R9, -R8, -RZ ;  /* 0x800000ff08097221 */ /* 0x000fe20000010100 */
[----:B------:R-:W-:-:S03]  /*0f20*/  IMAD R0, R3, -0x800000, R0 ;  /* 0xff80000003007824 */ /* 0x000fc600078e0200 */
[----:B0-----:R-:W-:-:S04]  /*0f30*/  FFMA R10, R7, R9, 1 ;  /* 0x3f800000070a7423 */ /* 0x001fc80000000009 */
[----:B------:R-:W-:-:S04]  /*0f40*/  FFMA R14, R7, R10, R7 ;  /* 0x0000000a070e7223 */ /* 0x000fc80000000007 */
[----:B------:R-:W-:-:S04]  /*0f50*/  FFMA R7, R0, R14, RZ ;  /* 0x0000000e00077223 */ /* 0x000fc800000000ff */
[----:B------:R-:W-:-:S04]  /*0f60*/  FFMA R10, R9, R7, R0 ;  /* 0x00000007090a7223 */ /* 0x000fc80000000000 */
[----:B------:R-:W-:Y:S01]  /*0f70*/  FFMA R11, R14, R10, R7 ;  /* 0x0000000a0e0b7223 */ /* 0x000fe20000000007 */
[----:B------:R-:W-:-:S03]  /*0f80*/  IADD3 R7, PT, PT, R3, 0x7f, -R12 ;  /* 0x0000007f03077810 */ /* 0x000fc60007ffe80c */
[----:B------:R-:W-:Y:S02]  /*0f90*/  FFMA R10, R9, R11, R0 ;  /* 0x0000000b090a7223 */ /* 0x000fe40000000000 */
[----:B------:R-:W-:Y:S02]  /*0fa0*/  IMAD.IADD R7, R7, 0x1, R6 ;  /* 0x0000000107077824 */ /* 0x000fe400078e0206 */
[----:B------:R-:W-:-:S05]  /*0fb0*/  FFMA R0, R14, R10, R11 ;  /* 0x0000000a0e007223 */ /* 0x000fca000000000b */
[----:B------:R-:W-:-:S04]  /*0fc0*/  SHF.R.U32.HI R3, RZ, 0x17, R0 ;  /* 0x00000017ff037819 */ /* 0x000fc80000011600 */
[----:B------:R-:W-:-:S05]  /*0fd0*/  LOP3.LUT R3, R3, 0xff, RZ, 0xc0, !PT ;  /* 0x000000ff03037812 */ /* 0x000fca00078ec0ff */
[----:B------:R-:W-:-:S05]  /*0fe0*/  IMAD.IADD R9, R3, 0x1, R7 ;  /* 0x0000000103097824 */ /* 0x000fca00078e0207 */
[----:B------:R-:W-:-:S04]  /*0ff0*/  IADD3 R3, PT, PT, R9, -0x1, RZ ;  /* 0xffffffff09037810 */ /* 0x000fc80007ffe0ff */
[----:B------:R-:W-:-:S13]  /*1000*/  ISETP.GE.U32.AND P0, PT, R3, 0xfe, PT ;  /* 0x000000fe0300780c */ /* 0x000fda0003f06070 */
[----:B------:R-:W-:Y:S05]  /*1010*/  @!P0 BRA `(.L_x_17) ;  /* 0x0000000000808947 */ /* 0x000fea0003800000 */
[----:B------:R-:W-:-:S13]  /*1020*/  ISETP.GT.AND P0, PT, R9, 0xfe, PT ;  /* 0x000000fe0900780c */ /* 0x000fda0003f04270 */
[----:B------:R-:W-:Y:S05]  /*1030*/  @P0 BRA `(.L_x_18) ;  /* 0x00000000006c0947 */ /* 0x000fea0003800000 */
[----:B------:R-:W-:-:S13]  /*1040*/  ISETP.GE.AND P0, PT, R9, 0x1, PT ;  /* 0x000000010900780c */ /* 0x000fda0003f06270 */
[----:B------:R-:W-:Y:S05]  /*1050*/  @P0 BRA `(.L_x_19) ;  /* 0x0000000000740947 */ /* 0x000fea0003800000 */
[----:B------:R-:W-:Y:S02]  /*1060*/  ISETP.GE.AND P0, PT, R9, -0x18, PT ;  /* 0xffffffe80900780c */ /* 0x000fe40003f06270 */
[----:B------:R-:W-:-:S11]  /*1070*/  LOP3.LUT R0, R0, 0x80000000, RZ, 0xc0, !PT ;  /* 0x8000000000007812 */ /* 0x000fd600078ec0ff */
[----:B------:R-:W-:Y:S05]  /*1080*/  @!P0 BRA `(.L_x_19) ;  /* 0x0000000000688947 */ /* 0x000fea0003800000 */
[CCC-:B------:R-:W-:Y:S01]  /*1090*/  FFMA.RZ R3, R14.reuse, R10.reuse, R11.reuse ;  /* 0x0000000a0e037223 */ /* 0x1c0fe2000000c00b */
[C---:B------:R-:W-:Y:S02]  /*10a0*/  VIADD R8, R9.reuse, 0x20 ;  /* 0x0000002009087836 */ /* 0x040fe40000000000 */
[CCC-:B------:R-:W-:Y:S01]  /*10b0*/  FFMA.RM R6, R14.reuse, R10.reuse, R11.reuse ;  /* 0x0000000a0e067223 */ /* 0x1c0fe2000000400b */
[----:B------:R-:W-:Y:S02]  /*10c0*/  ISETP.NE.AND P2, PT, R9, RZ, PT ;  /* 0x000000ff0900720c */ /* 0x000fe40003f45270 */
[----:B------:R-:W-:Y:S01]  /*10d0*/  LOP3.LUT R7, R3, 0x7fffff, RZ, 0xc0, !PT ;  /* 0x007fffff03077812 */ /* 0x000fe200078ec0ff */
[----:B------:R-:W-:Y:S01]  /*10e0*/  FFMA.RP R3, R14, R10, R11 ;  /* 0x0000000a0e037223 */ /* 0x000fe2000000800b */
[----:B------:R-:W-:Y:S01]  /*10f0*/  ISETP.NE.AND P1, PT, R9, RZ, PT ;  /* 0x000000ff0900720c */ /* 0x000fe20003f25270 */
[----:B------:R-:W-:Y:S01]  /*1100*/  IMAD.MOV R9, RZ, RZ, -R9 ;  /* 0x000000ffff097224 */ /* 0x000fe200078e0a09 */
[----:B------:R-:W-:-:S02]  /*1110*/  LOP3.LUT R7, R7, 0x800000, RZ, 0xfc, !PT ;  /* 0x0080000007077812 */ /* 0x000fc400078efcff */
[----:B------:R-:W-:Y:S02]  /*1120*/  FSETP.NEU.FTZ.AND P0, PT, R3, R6, PT ;  /* 0x000000060300720b */ /* 0x000fe40003f1d000 */
[----:B------:R-:W-:Y:S02]  /*1130*/  SHF.L.U32 R8, R7, R8, RZ ;  /* 0x0000000807087219 */ /* 0x000fe400000006ff */
[----:B------:R-:W-:Y:S02]  /*1140*/  SEL R6, R9, RZ, P2 ;  /* 0x000000ff09067207 */ /* 0x000fe40001000000 */
[----:B------:R-:W-:Y:S02]  /*1150*/  ISETP.NE.AND P1, PT, R8, RZ, P1 ;  /* 0x000000ff0800720c */ /* 0x000fe40000f25270 */
[----:B------:R-:W-:Y:S02]  /*1160*/  SHF.R.U32.HI R6, RZ, R6, R7 ;  /* 0x00000006ff067219 */ /* 0x000fe40000011607 */
[----:B------:R-:W-:-:S02]  /*1170*/  PLOP3.LUT P0, PT, P0, P1, PT, 0xf8, 0x8f ;  /* 0x00000000008f781c */ /* 0x000fc40000703f70 */
[----:B------:R-:W-:Y:S02]  /*1180*/  SHF.R.U32.HI R8, RZ, 0x1, R6 ;  /* 0x00000001ff087819 */ /* 0x000fe40000011606 */
[----:B------:R-:W-:-:S04]  /*1190*/  SEL R3, RZ, 0x1, !P0 ;  /* 0x00000001ff037807 */ /* 0x000fc80004000000 */
[----:B------:R-:W-:-:S04]  /*11a0*/  LOP3.LUT R3, R3, 0x1, R8, 0xf8, !PT ;  /* 0x0000000103037812 */ /* 0x000fc800078ef808 */
[----:B------:R-:W-:-:S05]  /*11b0*/  LOP3.LUT R3, R3, R6, RZ, 0xc0, !PT ;  /* 0x0000000603037212 */ /* 0x000fca00078ec0ff */
[----:B------:R-:W-:-:S05]  /*11c0*/  IMAD.IADD R3, R8, 0x1, R3 ;  /* 0x0000000108037824 */ /* 0x000fca00078e0203 */
[----:B------:R-:W-:Y:S01]  /*11d0*/  LOP3.LUT R0, R3, R0, RZ, 0xfc, !PT ;  /* 0x0000000003007212 */ /* 0x000fe200078efcff */
[----:B------:R-:W-:Y:S06]  /*11e0*/  BRA `(.L_x_19) ;  /* 0x0000000000107947 */ /* 0x000fec0003800000 */
.L_x_18:
[----:B------:R-:W-:-:S04]  /*11f0*/  LOP3.LUT R0, R0, 0x80000000, RZ, 0xc0, !PT ;  /* 0x8000000000007812 */ /* 0x000fc800078ec0ff */
[----:B------:R-:W-:Y:S01]  /*1200*/  LOP3.LUT R0, R0, 0x7f800000, RZ, 0xfc, !PT ;  /* 0x7f80000000007812 */ /* 0x000fe200078efcff */
[----:B------:R-:W-:Y:S06]  /*1210*/  BRA `(.L_x_19) ;  /* 0x0000000000047947 */ /* 0x000fec0003800000 */
.L_x_17:
[----:B------:R-:W-:-:S07]  /*1220*/  IMAD R0, R7, 0x800000, R0 ;  /* 0x0080000007007824 */ /* 0x000fce00078e0200 */
.L_x_19:
[----:B------:R-:W-:Y:S05]  /*1230*/  BSYNC.RECONVERGENT B2 ;  /* 0x0000000000027941 */ /* 0x000fea0003800200 */
.L_x_16:
[----:B------:R-:W-:Y:S05]  /*1240*/  BRA `(.L_x_20) ;  /* 0x0000000000207947 */ /* 0x000fea0003800000 */
.L_x_15:
[----:B------:R-:W-:-:S04]  /*1250*/  LOP3.LUT R0, R3, 0x80000000, R0, 0x48, !PT ;  /* 0x8000000003007812 */ /* 0x000fc800078e4800 */
[----:B------:R-:W-:Y:S01]  /*1260*/  LOP3.LUT R0, R0, 0x7f800000, RZ, 0xfc, !PT ;  /* 0x7f80000000007812 */ /* 0x000fe200078efcff */
[----:B------:R-:W-:Y:S06]  /*1270*/  BRA `(.L_x_20) ;  /* 0x0000000000147947 */ /* 0x000fec0003800000 */
.L_x_14:
[----:B------:R-:W-:Y:S01]  /*1280*/  LOP3.LUT R0, R3, 0x80000000, R0, 0x48, !PT ;  /* 0x8000000003007812 */ /* 0x000fe200078e4800 */
[----:B------:R-:W-:Y:S06]  /*1290*/  BRA `(.L_x_20) ;  /* 0x00000000000c7947 */ /* 0x000fec0003800000 */
.L_x_13:
[----:B------:R-:W0:Y:S01]  /*12a0*/  MUFU.RSQ R0, -QNAN ;  /* 0xffc0000000007908 */ /* 0x000e220000001400 */
[----:B------:R-:W-:Y:S05]  /*12b0*/  BRA `(.L_x_20) ;  /* 0x0000000000047947 */ /* 0x000fea0003800000 */
.L_x_12:
[----:B------:R-:W-:-:S07]  /*12c0*/  FADD.FTZ R0, R0, R3 ;  /* 0x0000000300007221 */ /* 0x000fce0000010000 */
.L_x_20:
[----:B------:R-:W-:Y:S05]  /*12d0*/  BSYNC.RECONVERGENT B1 ;  /* 0x0000000000017941 */ /* 0x000fea0003800200 */
.L_x_10:
[----:B------:R-:W-:Y:S02]  /*12e0*/  IMAD.MOV.U32 R6, RZ, RZ, R4 ;  /* 0x000000ffff067224 */ /* 0x000fe400078e0004 */
[----:B------:R-:W-:-:S04]  /*12f0*/  IMAD.MOV.U32 R7, RZ, RZ, 0x0 ;  /* 0x00000000ff077424 */ /* 0x000fc800078e00ff */
[----:B0-----:R-:W-:Y:S05]  /*1300*/  RET.REL.NODEC R6 `(_Z15img_blur_kernelPfS_iii) ;  /* 0xffffffec063c7950 */ /* 0x001fea0003c3ffff */
.L_x_21:
[----:B------:R-:W-:-:S00]  /*1310*/  BRA `(.L_x_21) ;  /* 0xfffffffc00fc7947 */ /* 0x000fc0000383ffff */
[----:B------:R-:W-:-:S00]  /*1320*/  NOP ;  /* 0x0000000000007918 */ /* 0x000fc00000000000 */
        /* <DEDUP_REMOVED lines=13> */
.L_x_22:


//--------------------- .nv.shared.reserved.0     --------------------------
	.section	.nv.shared.reserved.0,"aw",@nobits
	.weak		__nv_reservedSMEM_offset_0_alias
	.size		__nv_reservedSMEM_offset_0_alias, 0, 64
	.other		__nv_reservedSMEM_offset_0_alias,@"STO_CUDA_RESERVED_SHARED STV_DEFAULT"
__nv_reservedSMEM_offset_0_alias:
	.zero		0
	.zero		64


//--------------------- .nv.constant0._Z15img_blur_kernelPfS_iii --------------------------
	.section	.nv.constant0._Z15img_blur_kernelPfS_iii,"a",@progbits
	.sectionflags	@""
	.align	4
.nv.constant0._Z15img_blur_kernelPfS_iii:
	.zero		924


//--------------------- SYMBOLS --------------------------

	.type		.nv.reservedSmem.offset0,@object
	.size		.nv.reservedSmem.offset0,0x4
